//
// Generated by NVIDIA NVVM Compiler
//
// Compiler Build ID: CL-36424714
// Cuda compilation tools, release 13.0, V13.0.88
// Based on NVVM 20.0.0
//

.version 9.0
.target sm_100
.address_size 64

	// .globl	_ZN3cpm10microbench21memory_latency_kernelEPPfiPm

.visible .entry _ZN3cpm10microbench21memory_latency_kernelEPPfiPm(
	.param .u64 .ptr .align 1 _ZN3cpm10microbench21memory_latency_kernelEPPfiPm_param_0,
	.param .u32 _ZN3cpm10microbench21memory_latency_kernelEPPfiPm_param_1,
	.param .u64 .ptr .align 1 _ZN3cpm10microbench21memory_latency_kernelEPPfiPm_param_2
)
{
	.reg .pred 	%p<8>;
	.reg .b32 	%r<6>;
	.reg .b32 	%f<6>;
	.reg .b64 	%rd<20>;

	ld.param.u64 	%rd10, [_ZN3cpm10microbench21memory_latency_kernelEPPfiPm_param_0];
	ld.param.u32 	%r4, [_ZN3cpm10microbench21memory_latency_kernelEPPfiPm_param_1];
	ld.param.u64 	%rd8, [_ZN3cpm10microbench21memory_latency_kernelEPPfiPm_param_2];
	cvta.to.global.u64 	%rd1, %rd10;
	ld.global.u64 	%rd18, [%rd1];
	// begin inline asm
	mov.u64 %rd9, %clock64;
	// end inline asm
	setp.lt.s32 	%p4, %r4, 1;
	mov.pred 	%p7, 0;
	@%p4 bra 	$L__BB0_6;
	neg.s32 	%r5, %r4;
	mov.f32 	%f5, 0f00000000;
$L__BB0_2:
	.pragma "nounroll";
	// begin inline asm
	ld.global.u64 %rd19, [%rd18];
	// end inline asm
	// begin inline asm
	ld.global.f32 %f4, [%rd18];
	// end inline asm
	add.f32 	%f5, %f5, %f4;
	setp.ne.s64 	%p5, %rd19, 0;
	@%p5 bra 	$L__BB0_4;
	ld.global.u64 	%rd19, [%rd1];
$L__BB0_4:
	add.s32 	%r5, %r5, 1;
	setp.ne.s32 	%p6, %r5, 0;
	mov.u64 	%rd18, %rd19;
	@%p6 bra 	$L__BB0_2;
	setp.nan.f32 	%p7, %f5, %f5;
$L__BB0_6:
	// begin inline asm
	mov.u64 %rd14, %clock64;
	// end inline asm
	sub.s64 	%rd15, %rd14, %rd9;
	selp.b64 	%rd16, 0, %rd15, %p7;
	cvta.to.global.u64 	%rd17, %rd8;
	st.global.u64 	[%rd17], %rd16;
	ret;

}


// ===== COMPILED SASS (sm_100) =====

	.target	sm_100

	.elftype	@"ET_EXEC"


//--------------------- .note.nv.tkinfo           --------------------------
	.section	.note.nv.tkinfo,"",@"SHT_NOTE"
	.sectionflags	@"SHF_NOTE_NV_TKINFO"
	.tkinfo
        /*0018*/ 	.word	0x00000002
        /*0030*/ 	.string	""
        /*0030*/ 	.string	"ptxas"
        /*0030*/ 	.string	"Cuda compilation tools, release 13.0, V13.0.88"
        /*0030*/ 	.string	"Build cuda_13.0.r13.0/compiler.36424714_0"
        /*0030*/ 	.string	"-arch sm_100 -m 64 "



//--------------------- .note.nv.cuinfo           --------------------------
	.section	.note.nv.cuinfo,"",@"SHT_NOTE"
	.sectionflags	@"SHF_NOTE_NV_CUINFO"
        /*0018*/ 	.short	0x0002
        /*001a*/ 	.short	0x0064
        /*001c*/ 	.short	0x0082
	.zero		2


//--------------------- .nv.info                  --------------------------
	.section	.nv.info,"",@"SHT_CUDA_INFO"
	.align	4


	//----- nvinfo : EIATTR_REGCOUNT
	.align		4
        /*0000*/ 	.byte	0x04, 0x2f
        /*0002*/ 	.short	(.L_1 - .L_0)
	.align		4
.L_0:
        /*0004*/ 	.word	index@(_ZN3cpm10microbench21memory_latency_kernelEPPfiPm)
        /*0008*/ 	.word	0x0000000e


	//----- nvinfo : EIATTR_FRAME_SIZE
	.align		4
.L_1:
        /*000c*/ 	.byte	0x04, 0x11
        /*000e*/ 	.short	(.L_3 - .L_2)
	.align		4
.L_2:
        /*0010*/ 	.word	index@(_ZN3cpm10microbench21memory_latency_kernelEPPfiPm)
        /*0014*/ 	.word	0x00000000


	//----- nvinfo : EIATTR_MIN_STACK_SIZE
	.align		4
.L_3:
        /*0018*/ 	.byte	0x04, 0x12
        /*001a*/ 	.short	(.L_5 - .L_4)
	.align		4
.L_4:
        /*001c*/ 	.word	index@(_ZN3cpm10microbench21memory_latency_kernelEPPfiPm)
        /*0020*/ 	.word	0x00000000
.L_5:


//--------------------- .nv.compat                --------------------------
	.section	.nv.compat,"",@"SHT_CUDA_COMPAT_INFO"
	.align	4
        /*0000*/ 	.byte	0x02, 0x09, 0x00, 0x00, 0x02, 0x02, 0x01, 0x00, 0x02, 0x05, 0x05, 0x00, 0x03, 0x07, 0x01, 0x01
        /*0010*/ 	.byte	0x02, 0x03, 0x00, 0x00, 0x02, 0x06, 0x01, 0x00, 0x04, 0x0b, 0x08, 0x00, 0x09, 0x00, 0x00, 0x00
        /*0020*/ 	.byte	0x00, 0x00, 0x00, 0x00


//--------------------- .nv.info._ZN3cpm10microbench21memory_latency_kernelEPPfiPm --------------------------
	.section	.nv.info._ZN3cpm10microbench21memory_latency_kernelEPPfiPm,"",@"SHT_CUDA_INFO"
	.sectionflags	@""
	.align	4


	//----- nvinfo : EIATTR_CUDA_API_VERSION
	.align		4
        /*0000*/ 	.byte	0x04, 0x37
        /*0002*/ 	.short	(.L_7 - .L_6)
.L_6:
        /*0004*/ 	.word	0x00000082


	//----- nvinfo : EIATTR_KPARAM_INFO
	.align		4
.L_7:
        /*0008*/ 	.byte	0x04, 0x17
        /*000a*/ 	.short	(.L_9 - .L_8)
.L_8:
        /*000c*/ 	.word	0x00000000
        /*0010*/ 	.short	0x0002
        /*0012*/ 	.short	0x0010
        /*0014*/ 	.byte	0x00, 0xf5, 0x21, 0x00


	//----- nvinfo : EIATTR_KPARAM_INFO
	.align		4
.L_9:
        /*0018*/ 	.byte	0x04, 0x17
        /*001a*/ 	.short	(.L_11 - .L_10)
.L_10:
        /*001c*/ 	.word	0x00000000
        /*0020*/ 	.short	0x0001
        /*0022*/ 	.short	0x0008
        /*0024*/ 	.byte	0x00, 0xf0, 0x11, 0x00


	//----- nvinfo : EIATTR_KPARAM_INFO
	.align		4
.L_11:
        /*0028*/ 	.byte	0x04, 0x17
        /*002a*/ 	.short	(.L_13 - .L_12)
.L_12:
        /*002c*/ 	.word	0x00000000
        /*0030*/ 	.short	0x0000
        /*0032*/ 	.short	0x0000
        /*0034*/ 	.byte	0x00, 0xf5, 0x21, 0x00


	//----- nvinfo : EIATTR_SPARSE_MMA_MASK
	.align		4
.L_13:
        /*0038*/ 	.byte	0x03, 0x50
        /*003a*/ 	.short	0x0000


	//----- nvinfo : EIATTR_MAXREG_COUNT
	.align		4
        /*003c*/ 	.byte	0x03, 0x1b
        /*003e*/ 	.short	0x00ff


	//----- nvinfo : EIATTR_MERCURY_ISA_VERSION
	.align		4
        /*0040*/ 	.byte	0x03, 0x5f
        /*0042*/ 	.short	0x0101


	//----- nvinfo : EIATTR_VRC_CTA_INIT_COUNT
	.align		4
        /*0044*/ 	.byte	0x02, 0x4a
	.zero		1
	.zero		1


	//----- nvinfo : EIATTR_EXIT_INSTR_OFFSETS
	.align		4
        /*0048*/ 	.byte	0x04, 0x1c
        /*004a*/ 	.short	(.L_15 - .L_14)


	//   ....[0]....
.L_14:
        /*004c*/ 	.word	0x00000200


	//----- nvinfo : EIATTR_CBANK_PARAM_SIZE
	.align		4
.L_15:
        /*0050*/ 	.byte	0x03, 0x19
        /*0052*/ 	.short	0x0018


	//----- nvinfo : EIATTR_PARAM_CBANK
	.align		4
        /*0054*/ 	.byte	0x04, 0x0a
        /*0056*/ 	.short	(.L_17 - .L_16)
	.align		4
.L_16:
        /*0058*/ 	.word	index@(.nv.constant0._ZN3cpm10microbench21memory_latency_kernelEPPfiPm)
        /*005c*/ 	.short	0x0380
        /*005e*/ 	.short	0x0018


	//----- nvinfo : EIATTR_SW_WAR
	.align		4
.L_17:
        /*0060*/ 	.byte	0x04, 0x36
        /*0062*/ 	.short	(.L_19 - .L_18)
.L_18:
        /*0064*/ 	.word	0x00000008
.L_19:


//--------------------- .nv.callgraph             --------------------------
	.section	.nv.callgraph,"",@"SHT_CUDA_CALLGRAPH"
	.align	4
	.sectionentsize	8
	.align		4
        /*0000*/ 	.word	0x00000000
	.align		4
        /*0004*/ 	.word	0xffffffff
	.align		4
        /*0008*/ 	.word	0x00000000
	.align		4
        /*000c*/ 	.word	0xfffffffe
	.align		4
        /*0010*/ 	.word	0x00000000
	.align		4
        /*0014*/ 	.word	0xfffffffd
	.align		4
        /*0018*/ 	.word	0x00000000
	.align		4
        /*001c*/ 	.word	0xfffffffc


//--------------------- .text._ZN3cpm10microbench21memory_latency_kernelEPPfiPm --------------------------
	.section	.text._ZN3cpm10microbench21memory_latency_kernelEPPfiPm,"ax",@progbits
	.align	128
        .global         _ZN3cpm10microbench21memory_latency_kernelEPPfiPm
        .type           _ZN3cpm10microbench21memory_latency_kernelEPPfiPm,@function
        .size           _ZN3cpm10microbench21memory_latency_kernelEPPfiPm,(.L_x_3 - _ZN3cpm10microbench21memory_latency_kernelEPPfiPm)
        .other          _ZN3cpm10microbench21memory_latency_kernelEPPfiPm,@"STO_CUDA_ENTRY STV_DEFAULT"
_ZN3cpm10microbench21memory_latency_kernelEPPfiPm:
.text._ZN3cpm10microbench21memory_latency_kernelEPPfiPm:
[----:B------:R-:W-:Y:S01]  /*0000*/  LDC R1, c[0x0][0x37c] ;  /* 0x0000df00ff017b82 */ /* 0x000fe20000000800 */
[----:B------:R-:W0:Y:S01]  /*0010*/  LDCU.64 UR6, c[0x0][0x358] ;  /* 0x00006b00ff0677ac */ /* 0x000e220008000a00 */
[----:B------:R-:W-:Y:S01]  /*0020*/  NOP ;  /* 0x0000000000007918 */ /* 0x000fe20000000000 */
[----:B------:R-:W-:Y:S01]  /*0030*/  CS2R R6, SR_CLOCKLO ;  /* 0x0000000000067805 */ /* 0x000fe20000015000 */
[----:B------:R-:W1:Y:S01]  /*0040*/  LDCU UR4, c[0x0][0x388] ;  /* 0x00007100ff0477ac */ /* 0x000e620008000800 */
[----:B------:R-:W-:Y:S01]  /*0050*/  PLOP3.LUT P0, PT, PT, PT, PT, 0x8, 0x80 ;  /* 0x000000000080781c */ /* 0x000fe20003f0e170 */
[----:B-1----:R-:W-:-:S09]  /*0060*/  UISETP.GE.AND UP0, UPT, UR4, 0x1, UPT ;  /* 0x000000010400788c */ /* 0x002fd2000bf06270 */
[----:B0-----:R-:W-:Y:S05]  /*0070*/  BRA.U !UP0, `(.L_x_0) ;  /* 0x0000000108447547 */ /* 0x001fea000b800000 */
[----:B------:R-:W0:Y:S02]  /*0080*/  LDC.64 R2, c[0x0][0x380] ;  /* 0x0000e000ff027b82 */ /* 0x000e240000000a00 */
[----:B0-----:R-:W5:Y:S01]  /*0090*/  LDG.E.64 R2, desc[UR6][R2.64] ;  /* 0x0000000602027981 */ /* 0x001f62000c1e1b00 */
[----:B------:R-:W-:Y:S01]  /*00a0*/  IMAD.MOV.U32 R0, RZ, RZ, RZ ;  /* 0x000000ffff007224 */ /* 0x000fe200078e00ff */
[----:B------:R-:W-:-:S12]  /*00b0*/  UIADD3 UR4, UPT, UPT, -UR4, URZ, URZ ;  /* 0x000000ff04047290 */ /* 0x000fd8000fffe1ff */
.L_x_1:
[----:B-----5:R-:W2:Y:S04]  /*00c0*/  LDG.E.64 R4, desc[UR6][R2.64] ;  /* 0x0000000602047981 */ /* 0x020ea8000c1e1b00 */
[----:B------:R-:W3:Y:S01]  /*00d0*/  LDG.E R11, desc[UR6][R2.64] ;  /* 0x00000006020b7981 */ /* 0x000ee2000c1e1900 */
[----:B--2---:R-:W-:-:S04]  /*00e0*/  ISETP.NE.U32.AND P0, PT, R4, RZ, PT ;  /* 0x000000ff0400720c */ /* 0x004fc80003f05070 */
[----:B------:R-:W-:-:S13]  /*00f0*/  ISETP.NE.AND.EX P0, PT, R5, RZ, PT, P0 ;  /* 0x000000ff0500720c */ /* 0x000fda0003f05300 */
[----:B------:R-:W0:Y:S02]  /*0100*/  @!P0 LDC.64 R8, c[0x0][0x380] ;  /* 0x0000e000ff088b82 */ /* 0x000e240000000a00 */
[----:B0-----:R-:W2:Y:S01]  /*0110*/  @!P0 LDG.E.64 R4, desc[UR6][R8.64] ;  /* 0x0000000608048981 */ /* 0x001ea2000c1e1b00 */
[----:B------:R-:W-:-:S04]  /*0120*/  UIADD3 UR4, UPT, UPT, UR4, 0x1, URZ ;  /* 0x0000000104047890 */ /* 0x000fc8000fffe0ff */
[----:B------:R-:W-:Y:S01]  /*0130*/  UISETP.NE.AND UP0, UPT, UR4, URZ, UPT ;  /* 0x000000ff0400728c */ /* 0x000fe2000bf05270 */
[----:B---3--:R-:W-:Y:S01]  /*0140*/  FADD R0, R11, R0 ;  /* 0x000000000b007221 */ /* 0x008fe20000000000 */
[----:B--2---:R-:W-:Y:S02]  /*0150*/  IMAD.MOV.U32 R2, RZ, RZ, R4 ;  /* 0x000000ffff027224 */ /* 0x004fe400078e0004 */
[----:B------:R-:W-:-:S05]  /*0160*/  IMAD.MOV.U32 R3, RZ, RZ, R5 ;  /* 0x000000ffff037224 */ /* 0x000fca00078e0005 */
[----:B------:R-:W-:Y:S05]  /*0170*/  BRA.U UP0, `(.L_x_1) ;  /* 0xfffffffd00d07547 */ /* 0x000fea000b83ffff */
[----:B------:R-:W-:-:S13]  /*0180*/  FSETP.NAN.AND P0, PT, R0, R0, PT ;  /* 0x000000000000720b */ /* 0x000fda0003f08000 */
.L_x_0:
[----:B------:R-:W-:Y:S01]  /*0190*/  CS2R R4, SR_CLOCKLO ;  /* 0x0000000000047805 */ /* 0x000fe20000015000 */
[----:B------:R-:W0:Y:S05]  /*01a0*/  LDC.64 R2, c[0x0][0x390] ;  /* 0x0000e400ff027b82 */ /* 0x000e2a0000000a00 */
[----:B------:R-:W-:-:S04]  /*01b0*/  IADD3 R4, P1, PT, -R6, R4, RZ ;  /* 0x0000000406047210 */ /* 0x000fc80007f3e1ff */
[----:B------:R-:W-:Y:S01]  /*01c0*/  SEL R4, R4, RZ, !P0 ;  /* 0x000000ff04047207 */ /* 0x000fe20004000000 */
[----:B------:R-:W-:-:S05]  /*01d0*/  IMAD.X R5, R5, 0x1, ~R7, P1 ;  /* 0x0000000105057824 */ /* 0x000fca00008e0e07 */
[----:B------:R-:W-:-:S05]  /*01e0*/  SEL R5, R5, RZ, !P0 ;  /* 0x000000ff05057207 */ /* 0x000fca0004000000 */
[----:B0-----:R-:W-:Y:S01]  /*01f0*/  STG.E.64 desc[UR6][R2.64], R4 ;  /* 0x0000000402007986 */ /* 0x001fe2000c101b06 */
[----:B------:R-:W-:Y:S05]  /*0200*/  EXIT ;  /* 0x000000000000794d */ /* 0x000fea0003800000 */
.L_x_2:
[----:B------:R-:W-:-:S00]  /*0210*/  BRA `(.L_x_2) ;  /* 0xfffffffc00fc7947 */ /* 0x000fc0000383ffff */
[----:B------:R-:W-:-:S00]  /*0220*/  NOP ;  /* 0x0000000000007918 */ /* 0x000fc00000000000 */
        /* <DEDUP_REMOVED lines=13> */
.L_x_3:


//--------------------- .nv.shared.reserved.0     --------------------------
	.section	.nv.shared.reserved.0,"aw",@nobits
	.weak		__nv_reservedSMEM_offset_0_alias
	.size		__nv_reservedSMEM_offset_0_alias, 0, 64
	.other		__nv_reservedSMEM_offset_0_alias,@"STO_CUDA_RESERVED_SHARED STV_DEFAULT"
__nv_reservedSMEM_offset_0_alias:
	.zero		0
	.zero		64


//--------------------- .nv.constant0._ZN3cpm10microbench21memory_latency_kernelEPPfiPm --------------------------
	.section	.nv.constant0._ZN3cpm10microbench21memory_latency_kernelEPPfiPm,"a",@progbits
	.sectionflags	@""
	.align	4
.nv.constant0._ZN3cpm10microbench21memory_latency_kernelEPPfiPm:
	.zero		920


//--------------------- SYMBOLS --------------------------

	.type		.nv.reservedSmem.offset0,@object
	.size		.nv.reservedSmem.offset0,0x4
